	.headerflags	@"EF_CUDA_TEXMODE_UNIFIED EF_CUDA_64BIT_ADDRESS EF_CUDA_SM89 EF_CUDA_VIRTUAL_SM(EF_CUDA_SM89)"
	.elftype	@"ET_EXEC"


//--------------------- .nv.info                  --------------------------
	.section	.nv.info,"",@"SHT_CUDA_INFO"
	.align	4


	//----- nvinfo : EIATTR_REGCOUNT
	.align		4
        /*0000*/ 	.byte	0x04, 0x2f
        /*0002*/ 	.short	(.L_1 - .L_0)
	.align		4
.L_0:
        /*0004*/ 	.word	index@(triton__0d1d2de)
        /*0008*/ 	.word	0x0000000b


	//----- nvinfo : EIATTR_MAX_STACK_SIZE
	.align		4
.L_1:
        /*000c*/ 	.byte	0x04, 0x23
        /*000e*/ 	.short	(.L_3 - .L_2)
	.align		4
.L_2:
        /*0010*/ 	.word	index@(triton__0d1d2de)
        /*0014*/ 	.word	0x00000000


	//----- nvinfo : EIATTR_MIN_STACK_SIZE
	.align		4
.L_3:
        /*0018*/ 	.byte	0x04, 0x12
        /*001a*/ 	.short	(.L_5 - .L_4)
	.align		4
.L_4:
        /*001c*/ 	.word	index@(triton__0d1d2de)
        /*0020*/ 	.word	0x00000000


	//----- nvinfo : EIATTR_FRAME_SIZE
	.align		4
.L_5:
        /*0024*/ 	.byte	0x04, 0x11
        /*0026*/ 	.short	(.L_7 - .L_6)
	.align		4
.L_6:
        /*0028*/ 	.word	index@(triton__0d1d2de)
        /*002c*/ 	.word	0x00000000
.L_7:


//--------------------- .nv.info.triton__0d1d2de  --------------------------
	.section	.nv.info.triton__0d1d2de,"",@"SHT_CUDA_INFO"
	.align	4


	//----- nvinfo : EIATTR_CUDA_API_VERSION
	.align		4
        /*0000*/ 	.byte	0x04, 0x37
        /*0002*/ 	.short	(.L_9 - .L_8)
.L_8:
        /*0004*/ 	.word	0x0000007b


	//----- nvinfo : EIATTR_PARAM_CBANK
	.align		4
.L_9:
        /*0008*/ 	.byte	0x04, 0x0a
        /*000a*/ 	.short	(.L_11 - .L_10)
	.align		4
.L_10:
        /*000c*/ 	.word	index@(.nv.constant0.triton__0d1d2de)
        /*0010*/ 	.short	0x0160
        /*0012*/ 	.short	0x0014


	//----- nvinfo : EIATTR_CBANK_PARAM_SIZE
	.align		4
.L_11:
        /*0014*/ 	.byte	0x03, 0x19
        /*0016*/ 	.short	0x0014


	//----- nvinfo : EIATTR_KPARAM_INFO
	.align		4
        /*0018*/ 	.byte	0x04, 0x17
        /*001a*/ 	.short	(.L_13 - .L_12)
.L_12:
        /*001c*/ 	.word	0x00000000
        /*0020*/ 	.short	0x0002
        /*0022*/ 	.short	0x0010
        /*0024*/ 	.byte	0x00, 0xf0, 0x11, 0x00


	//----- nvinfo : EIATTR_KPARAM_INFO
	.align		4
.L_13:
        /*0028*/ 	.byte	0x04, 0x17
        /*002a*/ 	.short	(.L_15 - .L_14)
.L_14:
        /*002c*/ 	.word	0x00000000
        /*0030*/ 	.short	0x0001
        /*0032*/ 	.short	0x0008
        /*0034*/ 	.byte	0x00, 0xf0, 0x21, 0x00


	//----- nvinfo : EIATTR_KPARAM_INFO
	.align		4
.L_15:
        /*0038*/ 	.byte	0x04, 0x17
        /*003a*/ 	.short	(.L_17 - .L_16)
.L_16:
        /*003c*/ 	.word	0x00000000
        /*0040*/ 	.short	0x0000
        /*0042*/ 	.short	0x0000
        /*0044*/ 	.byte	0x00, 0xf0, 0x21, 0x00


	//----- nvinfo : EIATTR_MAXREG_COUNT
	.align		4
.L_17:
        /*0048*/ 	.byte	0x03, 0x1b
        /*004a*/ 	.short	0x00ff


	//----- nvinfo : EIATTR_EXIT_INSTR_OFFSETS
	.align		4
        /*004c*/ 	.byte	0x04, 0x1c
        /*004e*/ 	.short	(.L_19 - .L_18)


	//   ....[0]....
.L_18:
        /*0050*/ 	.word	0x00000240


	//----- nvinfo : EIATTR_MAX_THREADS
	.align		4
.L_19:
        /*0054*/ 	.byte	0x04, 0x05
        /*0056*/ 	.short	(.L_21 - .L_20)
.L_20:
        /*0058*/ 	.word	0x00000100
        /*005c*/ 	.word	0x00000001
        /*0060*/ 	.word	0x00000001
.L_21:


//--------------------- .nv.rel.action            --------------------------
	.section	.nv.rel.action,"",@"SHT_CUDA_RELOCINFO"
	.align	8
	.sectionentsize	8
        /*0000*/ 	.byte	0x73, 0x00, 0x00, 0x00, 0x00, 0x00, 0x00, 0x00, 0x00, 0x00, 0x00, 0x11, 0x25, 0x00, 0x05, 0x36


//--------------------- .nv.constant0.triton__0d1d2de --------------------------
	.section	.nv.constant0.triton__0d1d2de,"a",@progbits
	.align	4
.nv.constant0.triton__0d1d2de:
	.zero		372


//--------------------- .text.triton__0d1d2de     --------------------------
	.section	.text.triton__0d1d2de,"ax",@progbits
	.sectioninfo	@"SHI_REGISTERS=11"
	.align	128
        .global         triton__0d1d2de
        .type           triton__0d1d2de,@function
        .size           triton__0d1d2de,(.L_x_1 - triton__0d1d2de)
        .other          triton__0d1d2de,@"STO_CUDA_ENTRY STV_DEFAULT"
triton__0d1d2de:
.text.triton__0d1d2de:
[----:B------:R-:W-:-:S02]  /*0000*/  IMAD.MOV.U32 R1, RZ, RZ, c[0x0][0x28] ;  /* 0x00000a00ff017624 */ /* 0x000fc400078e00ff */
[----:B------:R-:W0:Y:S01]  /*0010*/  S2R R0, SR_TID.X ;  /* 0x0000000000007919 */ /* 0x000e220000002100 */
[----:B------:R-:W-:-:S03]  /*0020*/  ULDC.64 UR4, c[0x0][0x118] ;  /* 0x0000460000047ab9 */ /* 0x000fc60000000a00 */
[----:B------:R-:W1:Y:S01]  /*0030*/  S2R R5, SR_CTAID.X ;  /* 0x0000000000057919 */ /* 0x000e620000002500 */
[----:B0-----:R-:W-:Y:S01]  /*0040*/  IMAD.SHL.U32 R0, R0, 0x2, RZ ;  /* 0x0000000200007824 */ /* 0x001fe200078e00ff */
[----:B-1----:R-:W-:-:S04]  /*0050*/  SHF.R.S32.HI R3, RZ, 0x16, R5 ;  /* 0x00000016ff037819 */ /* 0x002fc80000011405 */
[----:B------:R-:W-:Y:S02]  /*0060*/  LOP3.LUT R0, R0, 0x1fe, RZ, 0xc0, !PT ;  /* 0x000001fe00007812 */ /* 0x000fe400078ec0ff */
[----:B------:R-:W-:-:S03]  /*0070*/  SGXT R3, R3, 0x1 ;  /* 0x000000010303781a */ /* 0x000fc60000000200 */
[----:B------:R-:W-:-:S05]  /*0080*/  IMAD R0, R5, 0x200, R0 ;  /* 0x0000020005007824 */ /* 0x000fca00078e0200 */
[CC--:B------:R-:W-:Y:S02]  /*0090*/  LEA.HI R4, R3.reuse, R0.reuse, RZ, 0xc ;  /* 0x0000000003047211 */ /* 0x0c0fe400078f60ff */
[CC--:B------:R-:W-:Y:S02]  /*00a0*/  LEA.HI R2, R3.reuse, R0.reuse, RZ, 0x8 ;  /* 0x0000000003027211 */ /* 0x0c0fe400078f40ff */
[--C-:B------:R-:W-:Y:S02]  /*00b0*/  SHF.R.S32.HI R5, RZ, 0xc, R4.reuse ;  /* 0x0000000cff057819 */ /* 0x100fe40000011404 */
[----:B------:R-:W-:Y:S02]  /*00c0*/  SHF.R.S32.HI R6, RZ, 0x1f, R4 ;  /* 0x0000001fff067819 */ /* 0x000fe40000011404 */
[----:B------:R-:W-:Y:S02]  /*00d0*/  LEA.HI R3, R3, R0, RZ, 0x19 ;  /* 0x0000000003037211 */ /* 0x000fe400078fc8ff */
[----:B------:R-:W-:-:S02]  /*00e0*/  SHF.R.S32.HI R4, RZ, 0x8, R2 ;  /* 0x00000008ff047819 */ /* 0x000fc40000011402 */
[----:B------:R-:W-:Y:S02]  /*00f0*/  SHF.R.S32.HI R7, RZ, 0x1f, R2 ;  /* 0x0000001fff077819 */ /* 0x000fe40000011402 */
[----:B------:R-:W-:Y:S02]  /*0100*/  LEA.HI R6, R6, R5, RZ, 0xd ;  /* 0x0000000506067211 */ /* 0x000fe400078f68ff */
[----:B------:R-:W-:Y:S02]  /*0110*/  LOP3.LUT R8, R3, 0xfe000000, RZ, 0xc0, !PT ;  /* 0xfe00000003087812 */ /* 0x000fe400078ec0ff */
[----:B------:R-:W-:Y:S02]  /*0120*/  LOP3.LUT R3, R2, 0xffffff00, RZ, 0xc0, !PT ;  /* 0xffffff0002037812 */ /* 0x000fe400078ec0ff */
[----:B------:R-:W-:Y:S02]  /*0130*/  LEA.HI R7, R7, R4, RZ, 0x4 ;  /* 0x0000000407077211 */ /* 0x000fe400078f20ff */
[----:B------:R-:W-:-:S02]  /*0140*/  LOP3.LUT R6, R6, 0xffe000, RZ, 0xc0, !PT ;  /* 0x00ffe00006067812 */ /* 0x000fc400078ec0ff */
[----:B------:R-:W-:Y:S02]  /*0150*/  IADD3 R3, R8, R0, -R3 ;  /* 0x0000000008037210 */ /* 0x000fe40007ffe803 */
[----:B------:R-:W-:Y:S01]  /*0160*/  LOP3.LUT R7, R7, 0x7f0, RZ, 0xc0, !PT ;  /* 0x000007f007077812 */ /* 0x000fe200078ec0ff */
[----:B------:R-:W-:Y:S02]  /*0170*/  IMAD.IADD R6, R5, 0x1, -R6 ;  /* 0x0000000105067824 */ /* 0x000fe400078e0a06 */
[----:B------:R-:W-:Y:S02]  /*0180*/  IMAD.MOV.U32 R5, RZ, RZ, 0x2 ;  /* 0x00000002ff057424 */ /* 0x000fe400078e00ff */
[----:B------:R-:W-:Y:S02]  /*0190*/  IMAD.IADD R7, R4, 0x1, -R7 ;  /* 0x0000000104077824 */ /* 0x000fe400078e0a07 */
[----:B------:R-:W-:-:S04]  /*01a0*/  IMAD R6, R6, 0x100, R3 ;  /* 0x0000010006067824 */ /* 0x000fc800078e0203 */
[----:B------:R-:W-:-:S04]  /*01b0*/  IMAD R2, R7, 0x200000, R6 ;  /* 0x0020000007027824 */ /* 0x000fc800078e0206 */
[----:B------:R-:W-:-:S06]  /*01c0*/  IMAD.WIDE R2, R2, R5, c[0x0][0x160] ;  /* 0x0000580002027625 */ /* 0x000fcc00078e0205 */
[----:B------:R-:W2:Y:S02]  /*01d0*/  LDG.E R2, [R2.64] ;  /* 0x0000000402027981 */ /* 0x000ea4000c1e1900 */
[C---:B--2---:R-:W-:Y:S01]  /*01e0*/  PRMT R4, R2.reuse, 0x7632, R4 ;  /* 0x0000763202047816 */ /* 0x044fe20000000004 */
[----:B------:R-:W-:-:S04]  /*01f0*/  IMAD.U32 R6, R2, 0x10000, RZ ;  /* 0x0001000002067824 */ /* 0x000fc800078e00ff */
[----:B------:R-:W-:Y:S02]  /*0200*/  IMAD.U32 R7, R4, 0x10000, RZ ;  /* 0x0001000004077824 */ /* 0x000fe400078e00ff */
[----:B------:R-:W-:-:S03]  /*0210*/  IMAD.WIDE R4, R0, R5, c[0x0][0x168] ;  /* 0x00005a0000047625 */ /* 0x000fc600078e0205 */
[----:B------:R-:W-:-:S05]  /*0220*/  F2FP.BF16.F32.PACK_AB R7, R7, R6 ;  /* 0x000000060707723e */ /* 0x000fca00000010ff */
[----:B------:R-:W-:Y:S01]  /*0230*/  STG.E [R4.64], R7 ;  /* 0x0000000704007986 */ /* 0x000fe2000c101904 */
[----:B------:R-:W-:Y:S05]  /*0240*/  EXIT ;  /* 0x000000000000794d */ /* 0x000fea0003800000 */
.L_x_0:
[----:B------:R-:W-:-:S00]  /*0250*/  BRA `(.L_x_0) ;  /* 0xfffffff000007947 */ /* 0x000fc0000383ffff */
[----:B------:R-:W-:-:S00]  /*0260*/  NOP ;  /* 0x0000000000007918 */ /* 0x000fc00000000000 */
        /* <DEDUP_REMOVED lines=9> */
.L_x_1:
